//
// Generated by NVIDIA NVVM Compiler
//
// Compiler Build ID: CL-36424714
// Cuda compilation tools, release 13.0, V13.0.88
// Based on NVVM 20.0.0
//

.version 9.0
.target sm_100
.address_size 64

	// .globl	default_function_kernel0
// _ZZ24default_function_kernel0E8A_shared has been demoted
// _ZZ24default_function_kernel0E8B_shared has been demoted

.visible .entry default_function_kernel0(
	.param .u64 .ptr .align 1 default_function_kernel0_param_0,
	.param .u64 .ptr .align 1 default_function_kernel0_param_1,
	.param .u64 .ptr .align 1 default_function_kernel0_param_2
)
{
	.reg .pred 	%p<2>;
	.reg .b32 	%r<16>;
	.reg .b32 	%f<133>;
	.reg .b64 	%rd<20>;
	// demoted variable
	.shared .align 4 .b8 _ZZ24default_function_kernel0E8A_shared[128];
	// demoted variable
	.shared .align 4 .b8 _ZZ24default_function_kernel0E8B_shared[4096];
	ld.param.u64 	%rd8, [default_function_kernel0_param_0];
	ld.param.u64 	%rd9, [default_function_kernel0_param_1];
	ld.param.u64 	%rd7, [default_function_kernel0_param_2];
	cvta.to.global.u64 	%rd10, %rd9;
	cvta.to.global.u64 	%rd11, %rd8;
	mov.u32 	%r9, %tid.x;
	shl.b32 	%r10, %r9, 2;
	mov.u32 	%r11, _ZZ24default_function_kernel0E8A_shared;
	add.s32 	%r1, %r11, %r10;
	mov.u32 	%r2, %ctaid.x;
	shl.b32 	%r12, %r2, 14;
	or.b32  	%r3, %r12, %r9;
	mov.u32 	%r13, _ZZ24default_function_kernel0E8B_shared;
	add.s32 	%r4, %r13, %r10;
	mad.lo.s32 	%r5, %r9, 124, %r4;
	mul.wide.u32 	%rd12, %r9, 4;
	add.s64 	%rd19, %rd11, %rd12;
	mul.wide.u32 	%rd13, %r3, 4;
	add.s64 	%rd14, %rd13, %rd10;
	add.s64 	%rd18, %rd14, 32768;
	mov.f32 	%f132, 0f00000000;
	mov.b32 	%r15, 0;
$L__BB0_1:
	bar.sync 	0;
	ld.global.nc.f32 	%f4, [%rd19];
	st.shared.f32 	[%r1], %f4;
	ld.global.nc.f32 	%f5, [%rd18+-32768];
	st.shared.f32 	[%r4], %f5;
	ld.global.nc.f32 	%f6, [%rd18+-30720];
	st.shared.f32 	[%r4+128], %f6;
	ld.global.nc.f32 	%f7, [%rd18+-28672];
	st.shared.f32 	[%r4+256], %f7;
	ld.global.nc.f32 	%f8, [%rd18+-26624];
	st.shared.f32 	[%r4+384], %f8;
	ld.global.nc.f32 	%f9, [%rd18+-24576];
	st.shared.f32 	[%r4+512], %f9;
	ld.global.nc.f32 	%f10, [%rd18+-22528];
	st.shared.f32 	[%r4+640], %f10;
	ld.global.nc.f32 	%f11, [%rd18+-20480];
	st.shared.f32 	[%r4+768], %f11;
	ld.global.nc.f32 	%f12, [%rd18+-18432];
	st.shared.f32 	[%r4+896], %f12;
	ld.global.nc.f32 	%f13, [%rd18+-16384];
	st.shared.f32 	[%r4+1024], %f13;
	ld.global.nc.f32 	%f14, [%rd18+-14336];
	st.shared.f32 	[%r4+1152], %f14;
	ld.global.nc.f32 	%f15, [%rd18+-12288];
	st.shared.f32 	[%r4+1280], %f15;
	ld.global.nc.f32 	%f16, [%rd18+-10240];
	st.shared.f32 	[%r4+1408], %f16;
	ld.global.nc.f32 	%f17, [%rd18+-8192];
	st.shared.f32 	[%r4+1536], %f17;
	ld.global.nc.f32 	%f18, [%rd18+-6144];
	st.shared.f32 	[%r4+1664], %f18;
	ld.global.nc.f32 	%f19, [%rd18+-4096];
	st.shared.f32 	[%r4+1792], %f19;
	ld.global.nc.f32 	%f20, [%rd18+-2048];
	st.shared.f32 	[%r4+1920], %f20;
	ld.global.nc.f32 	%f21, [%rd18];
	st.shared.f32 	[%r4+2048], %f21;
	ld.global.nc.f32 	%f22, [%rd18+2048];
	st.shared.f32 	[%r4+2176], %f22;
	ld.global.nc.f32 	%f23, [%rd18+4096];
	st.shared.f32 	[%r4+2304], %f23;
	ld.global.nc.f32 	%f24, [%rd18+6144];
	st.shared.f32 	[%r4+2432], %f24;
	ld.global.nc.f32 	%f25, [%rd18+8192];
	st.shared.f32 	[%r4+2560], %f25;
	ld.global.nc.f32 	%f26, [%rd18+10240];
	st.shared.f32 	[%r4+2688], %f26;
	ld.global.nc.f32 	%f27, [%rd18+12288];
	st.shared.f32 	[%r4+2816], %f27;
	ld.global.nc.f32 	%f28, [%rd18+14336];
	st.shared.f32 	[%r4+2944], %f28;
	ld.global.nc.f32 	%f29, [%rd18+16384];
	st.shared.f32 	[%r4+3072], %f29;
	ld.global.nc.f32 	%f30, [%rd18+18432];
	st.shared.f32 	[%r4+3200], %f30;
	ld.global.nc.f32 	%f31, [%rd18+20480];
	st.shared.f32 	[%r4+3328], %f31;
	ld.global.nc.f32 	%f32, [%rd18+22528];
	st.shared.f32 	[%r4+3456], %f32;
	ld.global.nc.f32 	%f33, [%rd18+24576];
	st.shared.f32 	[%r4+3584], %f33;
	ld.global.nc.f32 	%f34, [%rd18+26624];
	st.shared.f32 	[%r4+3712], %f34;
	ld.global.nc.f32 	%f35, [%rd18+28672];
	st.shared.f32 	[%r4+3840], %f35;
	ld.global.nc.f32 	%f36, [%rd18+30720];
	st.shared.f32 	[%r4+3968], %f36;
	bar.sync 	0;
	ld.shared.f32 	%f37, [_ZZ24default_function_kernel0E8A_shared];
	ld.shared.f32 	%f38, [%r5];
	fma.rn.f32 	%f39, %f37, %f38, %f132;
	ld.shared.f32 	%f40, [_ZZ24default_function_kernel0E8A_shared+4];
	ld.shared.f32 	%f41, [%r5+4];
	fma.rn.f32 	%f42, %f40, %f41, %f39;
	ld.shared.f32 	%f43, [_ZZ24default_function_kernel0E8A_shared+8];
	ld.shared.f32 	%f44, [%r5+8];
	fma.rn.f32 	%f45, %f43, %f44, %f42;
	ld.shared.f32 	%f46, [_ZZ24default_function_kernel0E8A_shared+12];
	ld.shared.f32 	%f47, [%r5+12];
	fma.rn.f32 	%f48, %f46, %f47, %f45;
	ld.shared.f32 	%f49, [_ZZ24default_function_kernel0E8A_shared+16];
	ld.shared.f32 	%f50, [%r5+16];
	fma.rn.f32 	%f51, %f49, %f50, %f48;
	ld.shared.f32 	%f52, [_ZZ24default_function_kernel0E8A_shared+20];
	ld.shared.f32 	%f53, [%r5+20];
	fma.rn.f32 	%f54, %f52, %f53, %f51;
	ld.shared.f32 	%f55, [_ZZ24default_function_kernel0E8A_shared+24];
	ld.shared.f32 	%f56, [%r5+24];
	fma.rn.f32 	%f57, %f55, %f56, %f54;
	ld.shared.f32 	%f58, [_ZZ24default_function_kernel0E8A_shared+28];
	ld.shared.f32 	%f59, [%r5+28];
	fma.rn.f32 	%f60, %f58, %f59, %f57;
	ld.shared.f32 	%f61, [_ZZ24default_function_kernel0E8A_shared+32];
	ld.shared.f32 	%f62, [%r5+32];
	fma.rn.f32 	%f63, %f61, %f62, %f60;
	ld.shared.f32 	%f64, [_ZZ24default_function_kernel0E8A_shared+36];
	ld.shared.f32 	%f65, [%r5+36];
	fma.rn.f32 	%f66, %f64, %f65, %f63;
	ld.shared.f32 	%f67, [_ZZ24default_function_kernel0E8A_shared+40];
	ld.shared.f32 	%f68, [%r5+40];
	fma.rn.f32 	%f69, %f67, %f68, %f66;
	ld.shared.f32 	%f70, [_ZZ24default_function_kernel0E8A_shared+44];
	ld.shared.f32 	%f71, [%r5+44];
	fma.rn.f32 	%f72, %f70, %f71, %f69;
	ld.shared.f32 	%f73, [_ZZ24default_function_kernel0E8A_shared+48];
	ld.shared.f32 	%f74, [%r5+48];
	fma.rn.f32 	%f75, %f73, %f74, %f72;
	ld.shared.f32 	%f76, [_ZZ24default_function_kernel0E8A_shared+52];
	ld.shared.f32 	%f77, [%r5+52];
	fma.rn.f32 	%f78, %f76, %f77, %f75;
	ld.shared.f32 	%f79, [_ZZ24default_function_kernel0E8A_shared+56];
	ld.shared.f32 	%f80, [%r5+56];
	fma.rn.f32 	%f81, %f79, %f80, %f78;
	ld.shared.f32 	%f82, [_ZZ24default_function_kernel0E8A_shared+60];
	ld.shared.f32 	%f83, [%r5+60];
	fma.rn.f32 	%f84, %f82, %f83, %f81;
	ld.shared.f32 	%f85, [_ZZ24default_function_kernel0E8A_shared+64];
	ld.shared.f32 	%f86, [%r5+64];
	fma.rn.f32 	%f87, %f85, %f86, %f84;
	ld.shared.f32 	%f88, [_ZZ24default_function_kernel0E8A_shared+68];
	ld.shared.f32 	%f89, [%r5+68];
	fma.rn.f32 	%f90, %f88, %f89, %f87;
	ld.shared.f32 	%f91, [_ZZ24default_function_kernel0E8A_shared+72];
	ld.shared.f32 	%f92, [%r5+72];
	fma.rn.f32 	%f93, %f91, %f92, %f90;
	ld.shared.f32 	%f94, [_ZZ24default_function_kernel0E8A_shared+76];
	ld.shared.f32 	%f95, [%r5+76];
	fma.rn.f32 	%f96, %f94, %f95, %f93;
	ld.shared.f32 	%f97, [_ZZ24default_function_kernel0E8A_shared+80];
	ld.shared.f32 	%f98, [%r5+80];
	fma.rn.f32 	%f99, %f97, %f98, %f96;
	ld.shared.f32 	%f100, [_ZZ24default_function_kernel0E8A_shared+84];
	ld.shared.f32 	%f101, [%r5+84];
	fma.rn.f32 	%f102, %f100, %f101, %f99;
	ld.shared.f32 	%f103, [_ZZ24default_function_kernel0E8A_shared+88];
	ld.shared.f32 	%f104, [%r5+88];
	fma.rn.f32 	%f105, %f103, %f104, %f102;
	ld.shared.f32 	%f106, [_ZZ24default_function_kernel0E8A_shared+92];
	ld.shared.f32 	%f107, [%r5+92];
	fma.rn.f32 	%f108, %f106, %f107, %f105;
	ld.shared.f32 	%f109, [_ZZ24default_function_kernel0E8A_shared+96];
	ld.shared.f32 	%f110, [%r5+96];
	fma.rn.f32 	%f111, %f109, %f110, %f108;
	ld.shared.f32 	%f112, [_ZZ24default_function_kernel0E8A_shared+100];
	ld.shared.f32 	%f113, [%r5+100];
	fma.rn.f32 	%f114, %f112, %f113, %f111;
	ld.shared.f32 	%f115, [_ZZ24default_function_kernel0E8A_shared+104];
	ld.shared.f32 	%f116, [%r5+104];
	fma.rn.f32 	%f117, %f115, %f116, %f114;
	ld.shared.f32 	%f118, [_ZZ24default_function_kernel0E8A_shared+108];
	ld.shared.f32 	%f119, [%r5+108];
	fma.rn.f32 	%f120, %f118, %f119, %f117;
	ld.shared.f32 	%f121, [_ZZ24default_function_kernel0E8A_shared+112];
	ld.shared.f32 	%f122, [%r5+112];
	fma.rn.f32 	%f123, %f121, %f122, %f120;
	ld.shared.f32 	%f124, [_ZZ24default_function_kernel0E8A_shared+116];
	ld.shared.f32 	%f125, [%r5+116];
	fma.rn.f32 	%f126, %f124, %f125, %f123;
	ld.shared.f32 	%f127, [_ZZ24default_function_kernel0E8A_shared+120];
	ld.shared.f32 	%f128, [%r5+120];
	fma.rn.f32 	%f129, %f127, %f128, %f126;
	ld.shared.f32 	%f130, [_ZZ24default_function_kernel0E8A_shared+124];
	ld.shared.f32 	%f131, [%r5+124];
	fma.rn.f32 	%f132, %f130, %f131, %f129;
	add.s32 	%r15, %r15, 1;
	add.s64 	%rd19, %rd19, 128;
	add.s64 	%rd18, %rd18, 128;
	setp.ne.s32 	%p1, %r15, 16;
	@%p1 bra 	$L__BB0_1;
	cvta.to.global.u64 	%rd15, %rd7;
	mad.lo.s32 	%r14, %r2, -16352, %r3;
	mul.wide.u32 	%rd16, %r14, 4;
	add.s64 	%rd17, %rd15, %rd16;
	st.global.f32 	[%rd17], %f132;
	ret;

}


// ===== COMPILED SASS (sm_100) =====

	.target	sm_100

	.elftype	@"ET_EXEC"


//--------------------- .note.nv.tkinfo           --------------------------
	.section	.note.nv.tkinfo,"",@"SHT_NOTE"
	.sectionflags	@"SHF_NOTE_NV_TKINFO"
	.tkinfo
        /*0018*/ 	.word	0x00000002
        /*0030*/ 	.string	""
        /*0030*/ 	.string	"ptxas"
        /*0030*/ 	.string	"Cuda compilation tools, release 13.0, V13.0.88"
        /*0030*/ 	.string	"Build cuda_13.0.r13.0/compiler.36424714_0"
        /*0030*/ 	.string	"-arch sm_100 -m 64 "



//--------------------- .note.nv.cuinfo           --------------------------
	.section	.note.nv.cuinfo,"",@"SHT_NOTE"
	.sectionflags	@"SHF_NOTE_NV_CUINFO"
        /*0018*/ 	.short	0x0002
        /*001a*/ 	.short	0x0064
        /*001c*/ 	.short	0x0082
	.zero		2


//--------------------- .nv.info                  --------------------------
	.section	.nv.info,"",@"SHT_CUDA_INFO"
	.align	4


	//----- nvinfo : EIATTR_REGCOUNT
	.align		4
        /*0000*/ 	.byte	0x04, 0x2f
        /*0002*/ 	.short	(.L_1 - .L_0)
	.align		4
.L_0:
        /*0004*/ 	.word	index@(default_function_kernel0)
        /*0008*/ 	.word	0x00000020


	//----- nvinfo : EIATTR_FRAME_SIZE
	.align		4
.L_1:
        /*000c*/ 	.byte	0x04, 0x11
        /*000e*/ 	.short	(.L_3 - .L_2)
	.align		4
.L_2:
        /*0010*/ 	.word	index@(default_function_kernel0)
        /*0014*/ 	.word	0x00000000


	//----- nvinfo : EIATTR_MIN_STACK_SIZE
	.align		4
.L_3:
        /*0018*/ 	.byte	0x04, 0x12
        /*001a*/ 	.short	(.L_5 - .L_4)
	.align		4
.L_4:
        /*001c*/ 	.word	index@(default_function_kernel0)
        /*0020*/ 	.word	0x00000000
.L_5:


//--------------------- .nv.compat                --------------------------
	.section	.nv.compat,"",@"SHT_CUDA_COMPAT_INFO"
	.align	4
        /*0000*/ 	.byte	0x02, 0x09, 0x00, 0x00, 0x02, 0x02, 0x01, 0x00, 0x02, 0x05, 0x05, 0x00, 0x03, 0x07, 0x01, 0x01
        /*0010*/ 	.byte	0x02, 0x03, 0x00, 0x00, 0x02, 0x06, 0x01, 0x00, 0x04, 0x0b, 0x08, 0x00, 0x09, 0x00, 0x00, 0x00
        /*0020*/ 	.byte	0x00, 0x00, 0x00, 0x00


//--------------------- .nv.info.default_function_kernel0 --------------------------
	.section	.nv.info.default_function_kernel0,"",@"SHT_CUDA_INFO"
	.sectionflags	@""
	.align	4


	//----- nvinfo : EIATTR_CUDA_API_VERSION
	.align		4
        /*0000*/ 	.byte	0x04, 0x37
        /*0002*/ 	.short	(.L_7 - .L_6)
.L_6:
        /*0004*/ 	.word	0x00000082


	//----- nvinfo : EIATTR_KPARAM_INFO
	.align		4
.L_7:
        /*0008*/ 	.byte	0x04, 0x17
        /*000a*/ 	.short	(.L_9 - .L_8)
.L_8:
        /*000c*/ 	.word	0x00000000
        /*0010*/ 	.short	0x0002
        /*0012*/ 	.short	0x0010
        /*0014*/ 	.byte	0x00, 0xf5, 0x21, 0x00


	//----- nvinfo : EIATTR_KPARAM_INFO
	.align		4
.L_9:
        /*0018*/ 	.byte	0x04, 0x17
        /*001a*/ 	.short	(.L_11 - .L_10)
.L_10:
        /*001c*/ 	.word	0x00000000
        /*0020*/ 	.short	0x0001
        /*0022*/ 	.short	0x0008
        /*0024*/ 	.byte	0x00, 0xf5, 0x21, 0x00


	//----- nvinfo : EIATTR_KPARAM_INFO
	.align		4
.L_11:
        /*0028*/ 	.byte	0x04, 0x17
        /*002a*/ 	.short	(.L_13 - .L_12)
.L_12:
        /*002c*/ 	.word	0x00000000
        /*0030*/ 	.short	0x0000
        /*0032*/ 	.short	0x0000
        /*0034*/ 	.byte	0x00, 0xf5, 0x21, 0x00


	//----- nvinfo : EIATTR_SPARSE_MMA_MASK
	.align		4
.L_13:
        /*0038*/ 	.byte	0x03, 0x50
        /*003a*/ 	.short	0x0000


	//----- nvinfo : EIATTR_MAXREG_COUNT
	.align		4
        /*003c*/ 	.byte	0x03, 0x1b
        /*003e*/ 	.short	0x00ff


	//----- nvinfo : EIATTR_NUM_BARRIERS
	.align		4
        /*0040*/ 	.byte	0x02, 0x4c
        /*0042*/ 	.byte	0x01
	.zero		1


	//----- nvinfo : EIATTR_MERCURY_ISA_VERSION
	.align		4
        /*0044*/ 	.byte	0x03, 0x5f
        /*0046*/ 	.short	0x0101


	//----- nvinfo : EIATTR_VRC_CTA_INIT_COUNT
	.align		4
        /*0048*/ 	.byte	0x02, 0x4a
	.zero		1
	.zero		1


	//----- nvinfo : EIATTR_EXIT_INSTR_OFFSETS
	.align		4
        /*004c*/ 	.byte	0x04, 0x1c
        /*004e*/ 	.short	(.L_15 - .L_14)


	//   ....[0]....
.L_14:
        /*0050*/ 	.word	0x00000ad0


	//----- nvinfo : EIATTR_CBANK_PARAM_SIZE
	.align		4
.L_15:
        /*0054*/ 	.byte	0x03, 0x19
        /*0056*/ 	.short	0x0018


	//----- nvinfo : EIATTR_PARAM_CBANK
	.align		4
        /*0058*/ 	.byte	0x04, 0x0a
        /*005a*/ 	.short	(.L_17 - .L_16)
	.align		4
.L_16:
        /*005c*/ 	.word	index@(.nv.constant0.default_function_kernel0)
        /*0060*/ 	.short	0x0380
        /*0062*/ 	.short	0x0018


	//----- nvinfo : EIATTR_SW_WAR
	.align		4
.L_17:
        /*0064*/ 	.byte	0x04, 0x36
        /*0066*/ 	.short	(.L_19 - .L_18)
.L_18:
        /*0068*/ 	.word	0x00000008
.L_19:


//--------------------- .nv.callgraph             --------------------------
	.section	.nv.callgraph,"",@"SHT_CUDA_CALLGRAPH"
	.align	4
	.sectionentsize	8
	.align		4
        /*0000*/ 	.word	0x00000000
	.align		4
        /*0004*/ 	.word	0xffffffff
	.align		4
        /*0008*/ 	.word	0x00000000
	.align		4
        /*000c*/ 	.word	0xfffffffe
	.align		4
        /*0010*/ 	.word	0x00000000
	.align		4
        /*0014*/ 	.word	0xfffffffd
	.align		4
        /*0018*/ 	.word	0x00000000
	.align		4
        /*001c*/ 	.word	0xfffffffc


//--------------------- .text.default_function_kernel0 --------------------------
	.section	.text.default_function_kernel0,"ax",@progbits
	.align	128
        .global         default_function_kernel0
        .type           default_function_kernel0,@function
        .size           default_function_kernel0,(.L_x_2 - default_function_kernel0)
        .other          default_function_kernel0,@"STO_CUDA_ENTRY STV_DEFAULT"
default_function_kernel0:
.text.default_function_kernel0:
[----:B------:R-:W-:Y:S01]  /*0000*/  LDC R1, c[0x0][0x37c] ;  /* 0x0000df00ff017b82 */ /* 0x000fe20000000800 */
[----:B------:R-:W0:Y:S07]  /*0010*/  S2R R0, SR_CTAID.X ;  /* 0x0000000000007919 */ /* 0x000e2e0000002500 */
[----:B------:R-:W1:Y:S01]  /*0020*/  S2UR UR7, SR_CgaCtaId ;  /* 0x00000000000779c3 */ /* 0x000e620000008800 */
[----:B------:R-:W-:Y:S01]  /*0030*/  UMOV UR4, 0x400 ;  /* 0x0000040000047882 */ /* 0x000fe20000000000 */
[----:B------:R-:W-:Y:S01]  /*0040*/  HFMA2 R13, -RZ, RZ, 0, 0 ;  /* 0x00000000ff0d7431 */ /* 0x000fe200000001ff */
[----:B------:R-:W2:Y:S01]  /*0050*/  S2R R16, SR_TID.X ;  /* 0x0000000000107919 */ /* 0x000ea20000002100 */
[----:B------:R-:W-:Y:S01]  /*0060*/  UIADD3 UR5, UPT, UPT, UR4, 0x80, URZ ;  /* 0x0000008004057890 */ /* 0x000fe2000fffe0ff */
[----:B------:R-:W3:Y:S03]  /*0070*/  LDCU.64 UR8, c[0x0][0x358] ;  /* 0x00006b00ff0877ac */ /* 0x000ee60008000a00 */
[----:B------:R-:W4:Y:S08]  /*0080*/  LDC.64 R4, c[0x0][0x388] ;  /* 0x0000e200ff047b82 */ /* 0x000f300000000a00 */
[----:B------:R-:W5:Y:S01]  /*0090*/  LDC.64 R2, c[0x0][0x380] ;  /* 0x0000e000ff027b82 */ /* 0x000f620000000a00 */
[----:B-1----:R-:W-:-:S02]  /*00a0*/  ULEA UR6, UR7, UR5, 0x18 ;  /* 0x0000000507067291 */ /* 0x002fc4000f8ec0ff */
[----:B------:R-:W-:-:S03]  /*00b0*/  ULEA UR5, UR7, UR4, 0x18 ;  /* 0x0000000407057291 */ /* 0x000fc6000f8ec0ff */
[----:B------:R-:W-:Y:S01]  /*00c0*/  UMOV UR4, URZ ;  /* 0x000000ff00047c82 */ /* 0x000fe20008000000 */
[----:B0-----:R-:W-:-:S04]  /*00d0*/  SHF.L.U32 R19, R0, 0xe, RZ ;  /* 0x0000000e00137819 */ /* 0x001fc800000006ff */
[----:B--2---:R-:W-:Y:S02]  /*00e0*/  LOP3.LUT R19, R19, R16, RZ, 0xfc, !PT ;  /* 0x0000001013137212 */ /* 0x004fe400078efcff */
[C---:B------:R-:W-:Y:S02]  /*00f0*/  LEA R17, R16.reuse, UR6, 0x2 ;  /* 0x0000000610117c11 */ /* 0x040fe4000f8e10ff */
[----:B------:R-:W-:Y:S01]  /*0100*/  LEA R18, R16, UR5, 0x2 ;  /* 0x0000000510127c11 */ /* 0x000fe2000f8e10ff */
[----:B----4-:R-:W-:-:S04]  /*0110*/  IMAD.WIDE.U32 R4, R19, 0x4, R4 ;  /* 0x0000000413047825 */ /* 0x010fc800078e0004 */
[----:B-----5:R-:W-:Y:S01]  /*0120*/  IMAD.WIDE.U32 R2, R16, 0x4, R2 ;  /* 0x0000000410027825 */ /* 0x020fe200078e0002 */
[----:B------:R-:W-:-:S03]  /*0130*/  IADD3 R20, P0, PT, R4, 0x8000, RZ ;  /* 0x0000800004147810 */ /* 0x000fc60007f1e0ff */
[----:B------:R-:W-:Y:S01]  /*0140*/  IMAD R16, R16, 0x7c, R17 ;  /* 0x0000007c10107824 */ /* 0x000fe200078e0211 */
[----:B---3--:R-:W-:-:S09]  /*0150*/  IADD3.X R21, PT, PT, RZ, R5, RZ, P0, !PT ;  /* 0x00000005ff157210 */ /* 0x008fd200007fe4ff */
.L_x_0:
[----:B------:R-:W2:Y:S04]  /*0160*/  LDG.E.CONSTANT R5, desc[UR8][R2.64] ;  /* 0x0000000802057981 */ /* 0x000ea8000c1e9900 */
[----:B------:R-:W3:Y:S04]  /*0170*/  LDG.E.CONSTANT R4, desc[UR8][R20.64+-0x8000] ;  /* 0xff80000814047981 */ /* 0x000ee8000c1e9900 */
[----:B------:R-:W4:Y:S04]  /*0180*/  LDG.E.CONSTANT R6, desc[UR8][R20.64+-0x7800] ;  /* 0xff88000814067981 */ /* 0x000f28000c1e9900 */
[----:B------:R-:W5:Y:S04]  /*0190*/  LDG.E.CONSTANT R8, desc[UR8][R20.64+-0x7000] ;  /* 0xff90000814087981 */ /* 0x000f68000c1e9900 */
        /* <DEDUP_REMOVED lines=10> */
[----:B------:R-:W5:Y:S01]  /*0240*/  LDG.E.CONSTANT R23, desc[UR8][R20.64+-0x800] ;  /* 0xfff8000814177981 */ /* 0x000f62000c1e9900 */
[----:B------:R-:W-:Y:S06]  /*0250*/  BAR.SYNC.DEFER_BLOCKING 0x0 ;  /* 0x0000000000007b1d */ /* 0x000fec0000010000 */
[----:B------:R-:W5:Y:S04]  /*0260*/  LDG.E.CONSTANT R7, desc[UR8][R20.64+-0x3000] ;  /* 0xffd0000814077981 */ /* 0x000f68000c1e9900 */
[----:B------:R-:W5:Y:S04]  /*0270*/  LDG.E.CONSTANT R25, desc[UR8][R20.64+0x7000] ;  /* 0x0070000814197981 */ /* 0x000f68000c1e9900 */
[----:B------:R-:W5:Y:S04]  /*0280*/  LDG.E.CONSTANT R29, desc[UR8][R20.64+0x7800] ;  /* 0x00780008141d7981 */ /* 0x000f68000c1e9900 */
[----:B--2---:R0:W-:Y:S04]  /*0290*/  STS [R18], R5 ;  /* 0x0000000512007388 */ /* 0x0041e80000000800 */
[----:B---3--:R1:W-:Y:S04]  /*02a0*/  STS [R17], R4 ;  /* 0x0000000411007388 */ /* 0x0083e80000000800 */
[----:B----4-:R2:W-:Y:S04]  /*02b0*/  STS [R17+0x80], R6 ;  /* 0x0000800611007388 */ /* 0x0105e80000000800 */
[----:B-----5:R3:W-:Y:S04]  /*02c0*/  STS [R17+0x100], R8 ;  /* 0x0001000811007388 */ /* 0x0207e80000000800 */
[----:B------:R4:W-:Y:S04]  /*02d0*/  STS [R17+0x180], R10 ;  /* 0x0001800a11007388 */ /* 0x0009e80000000800 */
        /* <DEDUP_REMOVED lines=10> */
[----:B0-----:R-:W5:Y:S04]  /*0380*/  LDG.E.CONSTANT R5, desc[UR8][R20.64+-0x2000] ;  /* 0xffe0000814057981 */ /* 0x001f68000c1e9900 */
[----:B-1----:R-:W5:Y:S04]  /*0390*/  LDG.E.CONSTANT R4, desc[UR8][R20.64] ;  /* 0x0000000814047981 */ /* 0x002f68000c1e9900 */
[----:B--2---:R-:W2:Y:S04]  /*03a0*/  LDG.E.CONSTANT R6, desc[UR8][R20.64+0x800] ;  /* 0x0008000814067981 */ /* 0x004ea8000c1e9900 */
[----:B---3--:R-:W3:Y:S04]  /*03b0*/  LDG.E.CONSTANT R8, desc[UR8][R20.64+0x1000] ;  /* 0x0010000814087981 */ /* 0x008ee8000c1e9900 */
[----:B----4-:R-:W4:Y:S04]  /*03c0*/  LDG.E.CONSTANT R10, desc[UR8][R20.64+0x1800] ;  /* 0x00180008140a7981 */ /* 0x010f28000c1e9900 */
[----:B-----5:R-:W5:Y:S04]  /*03d0*/  LDG.E.CONSTANT R12, desc[UR8][R20.64+0x2000] ;  /* 0x00200008140c7981 */ /* 0x020f68000c1e9900 */
        /* <DEDUP_REMOVED lines=9> */
[----:B------:R-:W-:Y:S04]  /*0470*/  STS [R17+0x500], R7 ;  /* 0x0005000711007388 */ /* 0x000fe80000000800 */
[----:B------:R-:W-:Y:S04]  /*0480*/  STS [R17+0xf00], R25 ;  /* 0x000f001911007388 */ /* 0x000fe80000000800 */
[----:B------:R-:W-:Y:S01]  /*0490*/  STS [R17+0xf80], R29 ;  /* 0x000f801d11007388 */ /* 0x000fe20000000800 */
[----:B------:R-:W-:-:S03]  /*04a0*/  UIADD3 UR4, UPT, UPT, UR4, 0x1, URZ ;  /* 0x0000000104047890 */ /* 0x000fc6000fffe0ff */
[----:B------:R-:W-:Y:S04]  /*04b0*/  STS [R17+0x600], R5 ;  /* 0x0006000511007388 */ /* 0x000fe80000000800 */
[----:B------:R-:W-:Y:S04]  /*04c0*/  STS [R17+0x800], R4 ;  /* 0x0008000411007388 */ /* 0x000fe80000000800 */
[----:B--2---:R-:W-:Y:S04]  /*04d0*/  STS [R17+0x880], R6 ;  /* 0x0008800611007388 */ /* 0x004fe80000000800 */
[----:B---3--:R-:W-:Y:S04]  /*04e0*/  STS [R17+0x900], R8 ;  /* 0x0009000811007388 */ /* 0x008fe80000000800 */
[----:B----4-:R-:W-:Y:S04]  /*04f0*/  STS [R17+0x980], R10 ;  /* 0x0009800a11007388 */ /* 0x010fe80000000800 */
[----:B-----5:R-:W-:Y:S04]  /*0500*/  STS [R17+0xa00], R12 ;  /* 0x000a000c11007388 */ /* 0x020fe80000000800 */
[----:B------:R-:W-:Y:S04]  /*0510*/  STS [R17+0xa80], R14 ;  /* 0x000a800e11007388 */ /* 0x000fe80000000800 */
[----:B------:R-:W-:Y:S04]  /*0520*/  STS [R17+0xb00], R22 ;  /* 0x000b001611007388 */ /* 0x000fe80000000800 */
[----:B------:R-:W-:Y:S04]  /*0530*/  STS [R17+0xb80], R24 ;  /* 0x000b801811007388 */ /* 0x000fe80000000800 */
[----:B------:R-:W-:Y:S04]  /*0540*/  STS [R17+0xc00], R26 ;  /* 0x000c001a11007388 */ /* 0x000fe80000000800 */
[----:B------:R-:W-:Y:S04]  /*0550*/  STS [R17+0xc80], R28 ;  /* 0x000c801c11007388 */ /* 0x000fe80000000800 */
[----:B------:R-:W-:Y:S04]  /*0560*/  STS [R17+0xd00], R9 ;  /* 0x000d000911007388 */ /* 0x000fe80000000800 */
[----:B------:R-:W-:Y:S04]  /*0570*/  STS [R17+0xd80], R11 ;  /* 0x000d800b11007388 */ /* 0x000fe80000000800 */
[----:B------:R-:W-:Y:S04]  /*0580*/  STS [R17+0xe00], R15 ;  /* 0x000e000f11007388 */ /* 0x000fe80000000800 */
[----:B------:R-:W-:Y:S01]  /*0590*/  STS [R17+0xe80], R23 ;  /* 0x000e801711007388 */ /* 0x000fe20000000800 */
[----:B------:R-:W-:Y:S06]  /*05a0*/  BAR.SYNC.DEFER_BLOCKING 0x0 ;  /* 0x0000000000007b1d */ /* 0x000fec0000010000 */
[----:B------:R-:W-:Y:S04]  /*05b0*/  LDS R12, [R16] ;  /* 0x00000000100c7984 */ /* 0x000fe80000000800 */
[----:B------:R-:W0:Y:S04]  /*05c0*/  LDS.128 R4, [UR5] ;  /* 0x00000005ff047984 */ /* 0x000e280008000c00 */
[----:B------:R-:W1:Y:S04]  /*05d0*/  LDS R14, [R16+0x4] ;  /* 0x00000400100e7984 */ /* 0x000e680000000800 */
[----:B------:R-:W2:Y:S04]  /*05e0*/  LDS R28, [R16+0x8] ;  /* 0x00000800101c7984 */ /* 0x000ea80000000800 */
[----:B------:R-:W3:Y:S04]  /*05f0*/  LDS R26, [R16+0xc] ;  /* 0x00000c00101a7984 */ /* 0x000ee80000000800 */
[----:B------:R-:W-:Y:S04]  /*0600*/  LDS R27, [R16+0x10] ;  /* 0x00001000101b7984 */ /* 0x000fe80000000800 */
[----:B------:R-:W4:Y:S04]  /*0610*/  LDS.128 R8, [UR5+0x10] ;  /* 0x00001005ff087984 */ /* 0x000f280008000c00 */
[----:B------:R-:W5:Y:S04]  /*0620*/  LDS R24, [R16+0x14] ;  /* 0x0000140010187984 */ /* 0x000f680000000800 */
[----:B------:R-:W5:Y:S04]  /*0630*/  LDS R25, [R16+0x18] ;  /* 0x0000180010197984 */ /* 0x000f680000000800 */
[----:B------:R-:W5:Y:S04]  /*0640*/  LDS R22, [R16+0x1c] ;  /* 0x00001c0010167984 */ /* 0x000f680000000800 */
[----:B------:R-:W-:Y:S01]  /*0650*/  LDS R23, [R16+0x20] ;  /* 0x0000200010177984 */ /* 0x000fe20000000800 */
[----:B0-----:R-:W-:-:S03]  /*0660*/  FFMA R4, R4, R12, R13 ;  /* 0x0000000c04047223 */ /* 0x001fc6000000000d */
[----:B------:R-:W-:Y:S01]  /*0670*/  LDS R29, [R16+0x28] ;  /* 0x00002800101d7984 */ /* 0x000fe20000000800 */
[----:B-1----:R-:W-:-:S03]  /*0680*/  FFMA R5, R14, R5, R4 ;  /* 0x000000050e057223 */ /* 0x002fc60000000004 */
[----:B------:R-:W0:Y:S01]  /*0690*/  LDS.128 R12, [UR5+0x20] ;  /* 0x00002005ff0c7984 */ /* 0x000e220008000c00 */
[----:B--2---:R-:W-:-:S03]  /*06a0*/  FFMA R5, R28, R6, R5 ;  /* 0x000000061c057223 */ /* 0x004fc60000000005 */
[----:B------:R-:W1:Y:S01]  /*06b0*/  LDS R28, [R16+0x24] ;  /* 0x00002400101c7984 */ /* 0x000e620000000800 */
[----:B---3--:R-:W-:-:S03]  /*06c0*/  FFMA R5, R26, R7, R5 ;  /* 0x000000071a057223 */ /* 0x008fc60000000005 */
[----:B------:R-:W-:Y:S01]  /*06d0*/  LDS R26, [R16+0x34] ;  /* 0x00003400101a7984 */ /* 0x000fe20000000800 */
[----:B----4-:R-:W-:-:S03]  /*06e0*/  FFMA R5, R8, R27, R5 ;  /* 0x0000001b08057223 */ /* 0x010fc60000000005 */
[----:B------:R-:W-:Y:S01]  /*06f0*/  LDS R27, [R16+0x38] ;  /* 0x00003800101b7984 */ /* 0x000fe20000000800 */
[----:B-----5:R-:W-:-:S03]  /*0700*/  FFMA R4, R24, R9, R5 ;  /* 0x0000000918047223 */ /* 0x020fc60000000005 */
[----:B------:R-:W2:Y:S01]  /*0710*/  LDS R24, [R16+0x2c] ;  /* 0x00002c0010187984 */ /* 0x000ea20000000800 */
[----:B------:R-:W-:-:S03]  /*0720*/  FFMA R9, R25, R10, R4 ;  /* 0x0000000a19097223 */ /* 0x000fc60000000004 */
[----:B------:R-:W-:Y:S04]  /*0730*/  LDS R25, [R16+0x30] ;  /* 0x0000300010197984 */ /* 0x000fe80000000800 */
[----:B------:R-:W3:Y:S01]  /*0740*/  LDS.128 R4, [UR5+0x30] ;  /* 0x00003005ff047984 */ /* 0x000ee20008000c00 */
[----:B------:R-:W-:-:S03]  /*0750*/  FFMA R9, R22, R11, R9 ;  /* 0x0000000b16097223 */ /* 0x000fc60000000009 */
[----:B------:R-:W4:Y:S01]  /*0760*/  LDS R22, [R16+0x3c] ;  /* 0x00003c0010167984 */ /* 0x000f220000000800 */
[----:B0-----:R-:W-:-:S03]  /*0770*/  FFMA R9, R12, R23, R9 ;  /* 0x000000170c097223 */ /* 0x001fc60000000009 */
[----:B------:R-:W-:Y:S01]  /*0780*/  LDS R23, [R16+0x40] ;  /* 0x0000400010177984 */ /* 0x000fe20000000800 */
[----:B-1----:R-:W-:-:S03]  /*0790*/  FFMA R28, R28, R13, R9 ;  /* 0x0000000d1c1c7223 */ /* 0x002fc60000000009 */
[----:B------:R-:W0:Y:S01]  /*07a0*/  LDS.128 R8, [UR5+0x40] ;  /* 0x00004005ff087984 */ /* 0x000e220008000c00 */
[----:B------:R-:W-:-:S03]  /*07b0*/  FFMA R29, R29, R14, R28 ;  /* 0x0000000e1d1d7223 */ /* 0x000fc6000000001c */
[----:B------:R-:W-:Y:S01]  /*07c0*/  LDS R28, [R16+0x54] ;  /* 0x00005400101c7984 */ /* 0x000fe20000000800 */
[----:B--2---:R-:W-:-:S03]  /*07d0*/  FFMA R15, R24, R15, R29 ;  /* 0x0000000f180f7223 */ /* 0x004fc6000000001d */
[----:B------:R-:W1:Y:S04]  /*07e0*/  LDS R24, [R16+0x44] ;  /* 0x0000440010187984 */ /* 0x000e680000000800 */
[----:B------:R-:W2:Y:S01]  /*07f0*/  LDS R29, [R16+0x48] ;  /* 0x00004800101d7984 */ /* 0x000ea20000000800 */
[----:B---3--:R-:W-:-:S03]  /*0800*/  FFMA R15, R4, R25, R15 ;  /* 0x00000019040f7223 */ /* 0x008fc6000000000f */
[----:B------:R-:W-:Y:S01]  /*0810*/  LDS R25, [R16+0x50] ;  /* 0x0000500010197984 */ /* 0x000fe20000000800 */
[----:B------:R-:W-:-:S03]  /*0820*/  FFMA R4, R26, R5, R15 ;  /* 0x000000051a047223 */ /* 0x000fc6000000000f */
[----:B------:R-:W3:Y:S01]  /*0830*/  LDS R26, [R16+0x4c] ;  /* 0x00004c00101a7984 */ /* 0x000ee20000000800 */
[----:B------:R-:W-:-:S03]  /*0840*/  FFMA R27, R27, R6, R4 ;  /* 0x000000061b1b7223 */ /* 0x000fc60000000004 */
[----:B------:R-:W5:Y:S01]  /*0850*/  LDS.128 R12, [UR5+0x50] ;  /* 0x00005005ff0c7984 */ /* 0x000f620008000c00 */
[----:B----4-:R-:W-:-:S03]  /*0860*/  FFMA R7, R22, R7, R27 ;  /* 0x0000000716077223 */ /* 0x010fc6000000001b */
[----:B------:R-:W4:Y:S04]  /*0870*/  LDS R27, [R16+0x58] ;  /* 0x00005800101b7984 */ /* 0x000f280000000800 */
[----:B------:R-:W4:Y:S01]  /*0880*/  LDS R22, [R16+0x5c] ;  /* 0x00005c0010167984 */ /* 0x000f220000000800 */
[----:B0-----:R-:W-:-:S03]  /*0890*/  FFMA R7, R8, R23, R7 ;  /* 0x0000001708077223 */ /* 0x001fc60000000007 */
[----:B------:R-:W-:Y:S01]  /*08a0*/  LDS R23, [R16+0x60] ;  /* 0x0000600010177984 */ /* 0x000fe20000000800 */
[----:B-1----:R-:W-:-:S03]  /*08b0*/  FFMA R24, R24, R9, R7 ;  /* 0x0000000918187223 */ /* 0x002fc60000000007 */
[----:B------:R-:W0:Y:S01]  /*08c0*/  LDS.128 R4, [UR5+0x60] ;  /* 0x00006005ff047984 */ /* 0x000e220008000c00 */
[----:B--2---:R-:W-:-:S03]  /*08d0*/  FFMA R29, R29, R10, R24 ;  /* 0x0000000a1d1d7223 */ /* 0x004fc60000000018 */
[----:B------:R-:W1:Y:S01]  /*08e0*/  LDS R24, [R16+0x64] ;  /* 0x0000640010187984 */ /* 0x000e620000000800 */
[----:B---3--:R-:W-:-:S04]  /*08f0*/  FFMA R11, R26, R11, R29 ;  /* 0x0000000b1a0b7223 */ /* 0x008fc8000000001d */
[----:B-----5:R-:W-:Y:S02]  /*0900*/  FFMA R11, R12, R25, R11 ;  /* 0x000000190c0b7223 */ /* 0x020fe4000000000b */
[----:B------:R-:W2:Y:S02]  /*0910*/  LDS R25, [R16+0x68] ;  /* 0x0000680010197984 */ /* 0x000ea40000000800 */
[----:B------:R-:W-:Y:S02]  /*0920*/  FFMA R28, R28, R13, R11 ;  /* 0x0000000d1c1c7223 */ /* 0x000fe4000000000b */
[----:B------:R-:W3:Y:S02]  /*0930*/  LDS R12, [R16+0x6c] ;  /* 0x00006c00100c7984 */ /* 0x000ee40000000800 */
[----:B----4-:R-:W-:Y:S02]  /*0940*/  FFMA R27, R27, R14, R28 ;  /* 0x0000000e1b1b7223 */ /* 0x010fe4000000001c */
[----:B------:R-:W-:Y:S04]  /*0950*/  LDS R13, [R16+0x70] ;  /* 0x00007000100d7984 */ /* 0x000fe80000000800 */
[----:B------:R-:W4:Y:S01]  /*0960*/  LDS.128 R8, [UR5+0x70] ;  /* 0x00007005ff087984 */ /* 0x000f220008000c00 */
[----:B------:R-:W-:-:S03]  /*0970*/  FFMA R27, R22, R15, R27 ;  /* 0x0000000f161b7223 */ /* 0x000fc6000000001b */
[----:B------:R-:W5:Y:S04]  /*0980*/  LDS R22, [R16+0x74] ;  /* 0x0000740010167984 */ /* 0x000f680000000800 */
[----:B------:R-:W5:Y:S04]  /*0990*/  LDS R15, [R16+0x78] ;  /* 0x00007800100f7984 */ /* 0x000f680000000800 */
[----:B------:R-:W5:Y:S01]  /*09a0*/  LDS R14, [R16+0x7c] ;  /* 0x00007c00100e7984 */ /* 0x000f620000000800 */
[----:B0-----:R-:W-:-:S04]  /*09b0*/  FFMA R23, R4, R23, R27 ;  /* 0x0000001704177223 */ /* 0x001fc8000000001b */
[----:B-1----:R-:W-:Y:S01]  /*09c0*/  FFMA R24, R24, R5, R23 ;  /* 0x0000000518187223 */ /* 0x002fe20000000017 */
[----:B------:R-:W-:-:S03]  /*09d0*/  UISETP.NE.AND UP0, UPT, UR4, 0x10, UPT ;  /* 0x000000100400788c */ /* 0x000fc6000bf05270 */
[----:B--2---:R-:W-:-:S04]  /*09e0*/  FFMA R25, R25, R6, R24 ;  /* 0x0000000619197223 */ /* 0x004fc80000000018 */
[----:B---3--:R-:W-:-:S04]  /*09f0*/  FFMA R7, R12, R7, R25 ;  /* 0x000000070c077223 */ /* 0x008fc80000000019 */
[----:B----4-:R-:W-:-:S04]  /*0a00*/  FFMA R7, R8, R13, R7 ;  /* 0x0000000d08077223 */ /* 0x010fc80000000007 */
[----:B-----5:R-:W-:Y:S01]  /*0a10*/  FFMA R22, R22, R9, R7 ;  /* 0x0000000916167223 */ /* 0x020fe20000000007 */
[----:B------:R-:W-:Y:S02]  /*0a20*/  IADD3 R2, P0, PT, R2, 0x80, RZ ;  /* 0x0000008002027810 */ /* 0x000fe40007f1e0ff */
[----:B------:R-:W-:Y:S01]  /*0a30*/  IADD3 R20, P1, PT, R20, 0x80, RZ ;  /* 0x0000008014147810 */ /* 0x000fe20007f3e0ff */
[----:B------:R-:W-:Y:S01]  /*0a40*/  FFMA R15, R15, R10, R22 ;  /* 0x0000000a0f0f7223 */ /* 0x000fe20000000016 */
[----:B------:R-:W-:Y:S02]  /*0a50*/  IADD3.X R3, PT, PT, RZ, R3, RZ, P0, !PT ;  /* 0x00000003ff037210 */ /* 0x000fe400007fe4ff */
[----:B------:R-:W-:Y:S01]  /*0a60*/  IADD3.X R21, PT, PT, RZ, R21, RZ, P1, !PT ;  /* 0x00000015ff157210 */ /* 0x000fe20000ffe4ff */
[----:B------:R-:W-:Y:S01]  /*0a70*/  FFMA R13, R14, R11, R15 ;  /* 0x0000000b0e0d7223 */ /* 0x000fe2000000000f */
[----:B------:R-:W-:Y:S07]  /*0a80*/  BRA.U UP0, `(.L_x_0) ;  /* 0xfffffff500b47547 */ /* 0x000fee000b83ffff */
[----:B------:R-:W0:Y:S01]  /*0a90*/  LDC.64 R2, c[0x0][0x390] ;  /* 0x0000e400ff027b82 */ /* 0x000e220000000a00 */
[----:B------:R-:W-:-:S04]  /*0aa0*/  IMAD R19, R0, -0x3fe0, R19 ;  /* 0xffffc02000137824 */ /* 0x000fc800078e0213 */
[----:B0-----:R-:W-:-:S05]  /*0ab0*/  IMAD.WIDE.U32 R2, R19, 0x4, R2 ;  /* 0x0000000413027825 */ /* 0x001fca00078e0002 */
[----:B------:R-:W-:Y:S01]  /*0ac0*/  STG.E desc[UR8][R2.64], R13 ;  /* 0x0000000d02007986 */ /* 0x000fe2000c101908 */
[----:B------:R-:W-:Y:S05]  /*0ad0*/  EXIT ;  /* 0x000000000000794d */ /* 0x000fea0003800000 */
.L_x_1:
[----:B------:R-:W-:-:S00]  /*0ae0*/  BRA `(.L_x_1) ;  /* 0xfffffffc00fc7947 */ /* 0x000fc0000383ffff */
[----:B------:R-:W-:-:S00]  /*0af0*/  NOP ;  /* 0x0000000000007918 */ /* 0x000fc00000000000 */
        /* <DEDUP_REMOVED lines=8> */
.L_x_2:


//--------------------- .nv.shared.default_function_kernel0 --------------------------
	.section	.nv.shared.default_function_kernel0,"aw",@nobits
	.sectionflags	@""
	.align	4
.nv.shared.default_function_kernel0:
	.zero		5248


//--------------------- .nv.shared.reserved.0     --------------------------
	.section	.nv.shared.reserved.0,"aw",@nobits
	.weak		__nv_reservedSMEM_offset_0_alias
	.size		__nv_reservedSMEM_offset_0_alias, 0, 64
	.other		__nv_reservedSMEM_offset_0_alias,@"STO_CUDA_RESERVED_SHARED STV_DEFAULT"
__nv_reservedSMEM_offset_0_alias:
	.zero		0
	.zero		64


//--------------------- .nv.constant0.default_function_kernel0 --------------------------
	.section	.nv.constant0.default_function_kernel0,"a",@progbits
	.sectionflags	@""
	.align	4
.nv.constant0.default_function_kernel0:
	.zero		920


//--------------------- SYMBOLS --------------------------

	.type		.nv.reservedSmem.offset0,@object
	.size		.nv.reservedSmem.offset0,0x4
	.type		.nv.reservedSmem.cap,@object
	.size		.nv.reservedSmem.cap,0x4
